//
// Generated by NVIDIA NVVM Compiler
//
// Compiler Build ID: CL-36424714
// Cuda compilation tools, release 13.0, V13.0.88
// Based on NVVM 20.0.0
//

.version 9.0
.target sm_100
.address_size 64

	// .globl	_Z10vector_addPdS_S_

.visible .entry _Z10vector_addPdS_S_(
	.param .u64 .ptr .align 1 _Z10vector_addPdS_S__param_0,
	.param .u64 .ptr .align 1 _Z10vector_addPdS_S__param_1,
	.param .u64 .ptr .align 1 _Z10vector_addPdS_S__param_2
)
{
	.reg .pred 	%p<2>;
	.reg .b32 	%r<5>;
	.reg .b64 	%rd<11>;
	.reg .b64 	%fd<4>;

	ld.param.u64 	%rd1, [_Z10vector_addPdS_S__param_0];
	ld.param.u64 	%rd2, [_Z10vector_addPdS_S__param_1];
	ld.param.u64 	%rd3, [_Z10vector_addPdS_S__param_2];
	mov.u32 	%r2, %ctaid.x;
	mov.u32 	%r3, %ntid.x;
	mov.u32 	%r4, %tid.x;
	mad.lo.s32 	%r1, %r2, %r3, %r4;
	setp.gt.s32 	%p1, %r1, 4194303;
	@%p1 bra 	$L__BB0_2;
	cvta.to.global.u64 	%rd4, %rd1;
	cvta.to.global.u64 	%rd5, %rd2;
	cvta.to.global.u64 	%rd6, %rd3;
	mul.wide.s32 	%rd7, %r1, 8;
	add.s64 	%rd8, %rd4, %rd7;
	ld.global.f64 	%fd1, [%rd8];
	add.s64 	%rd9, %rd5, %rd7;
	ld.global.f64 	%fd2, [%rd9];
	add.f64 	%fd3, %fd1, %fd2;
	add.s64 	%rd10, %rd6, %rd7;
	st.global.f64 	[%rd10], %fd3;
$L__BB0_2:
	ret;

}


// ===== COMPILED SASS (sm_100) =====

	.target	sm_100

	.elftype	@"ET_EXEC"


//--------------------- .note.nv.tkinfo           --------------------------
	.section	.note.nv.tkinfo,"",@"SHT_NOTE"
	.sectionflags	@"SHF_NOTE_NV_TKINFO"
	.tkinfo
        /*0018*/ 	.word	0x00000002
        /*0030*/ 	.string	""
        /*0030*/ 	.string	"ptxas"
        /*0030*/ 	.string	"Cuda compilation tools, release 13.0, V13.0.88"
        /*0030*/ 	.string	"Build cuda_13.0.r13.0/compiler.36424714_0"
        /*0030*/ 	.string	"-arch sm_100 -m 64 "



//--------------------- .note.nv.cuinfo           --------------------------
	.section	.note.nv.cuinfo,"",@"SHT_NOTE"
	.sectionflags	@"SHF_NOTE_NV_CUINFO"
        /*0018*/ 	.short	0x0002
        /*001a*/ 	.short	0x0064
        /*001c*/ 	.short	0x0082
	.zero		2


//--------------------- .nv.info                  --------------------------
	.section	.nv.info,"",@"SHT_CUDA_INFO"
	.align	4


	//----- nvinfo : EIATTR_REGCOUNT
	.align		4
        /*0000*/ 	.byte	0x04, 0x2f
        /*0002*/ 	.short	(.L_1 - .L_0)
	.align		4
.L_0:
        /*0004*/ 	.word	index@(_Z10vector_addPdS_S_)
        /*0008*/ 	.word	0x0000000e


	//----- nvinfo : EIATTR_FRAME_SIZE
	.align		4
.L_1:
        /*000c*/ 	.byte	0x04, 0x11
        /*000e*/ 	.short	(.L_3 - .L_2)
	.align		4
.L_2:
        /*0010*/ 	.word	index@(_Z10vector_addPdS_S_)
        /*0014*/ 	.word	0x00000000


	//----- nvinfo : EIATTR_MIN_STACK_SIZE
	.align		4
.L_3:
        /*0018*/ 	.byte	0x04, 0x12
        /*001a*/ 	.short	(.L_5 - .L_4)
	.align		4
.L_4:
        /*001c*/ 	.word	index@(_Z10vector_addPdS_S_)
        /*0020*/ 	.word	0x00000000
.L_5:


//--------------------- .nv.compat                --------------------------
	.section	.nv.compat,"",@"SHT_CUDA_COMPAT_INFO"
	.align	4
        /*0000*/ 	.byte	0x02, 0x09, 0x00, 0x00, 0x02, 0x02, 0x01, 0x00, 0x02, 0x05, 0x05, 0x00, 0x03, 0x07, 0x01, 0x01
        /*0010*/ 	.byte	0x02, 0x03, 0x00, 0x00, 0x02, 0x06, 0x01, 0x00, 0x04, 0x0b, 0x08, 0x00, 0x01, 0x00, 0x00, 0x00
        /*0020*/ 	.byte	0x00, 0x00, 0x00, 0x00


//--------------------- .nv.info._Z10vector_addPdS_S_ --------------------------
	.section	.nv.info._Z10vector_addPdS_S_,"",@"SHT_CUDA_INFO"
	.sectionflags	@""
	.align	4


	//----- nvinfo : EIATTR_CUDA_API_VERSION
	.align		4
        /*0000*/ 	.byte	0x04, 0x37
        /*0002*/ 	.short	(.L_7 - .L_6)
.L_6:
        /*0004*/ 	.word	0x00000082


	//----- nvinfo : EIATTR_KPARAM_INFO
	.align		4
.L_7:
        /*0008*/ 	.byte	0x04, 0x17
        /*000a*/ 	.short	(.L_9 - .L_8)
.L_8:
        /*000c*/ 	.word	0x00000000
        /*0010*/ 	.short	0x0002
        /*0012*/ 	.short	0x0010
        /*0014*/ 	.byte	0x00, 0xf5, 0x21, 0x00


	//----- nvinfo : EIATTR_KPARAM_INFO
	.align		4
.L_9:
        /*0018*/ 	.byte	0x04, 0x17
        /*001a*/ 	.short	(.L_11 - .L_10)
.L_10:
        /*001c*/ 	.word	0x00000000
        /*0020*/ 	.short	0x0001
        /*0022*/ 	.short	0x0008
        /*0024*/ 	.byte	0x00, 0xf5, 0x21, 0x00


	//----- nvinfo : EIATTR_KPARAM_INFO
	.align		4
.L_11:
        /*0028*/ 	.byte	0x04, 0x17
        /*002a*/ 	.short	(.L_13 - .L_12)
.L_12:
        /*002c*/ 	.word	0x00000000
        /*0030*/ 	.short	0x0000
        /*0032*/ 	.short	0x0000
        /*0034*/ 	.byte	0x00, 0xf5, 0x21, 0x00


	//----- nvinfo : EIATTR_SPARSE_MMA_MASK
	.align		4
.L_13:
        /*0038*/ 	.byte	0x03, 0x50
        /*003a*/ 	.short	0x0000


	//----- nvinfo : EIATTR_MAXREG_COUNT
	.align		4
        /*003c*/ 	.byte	0x03, 0x1b
        /*003e*/ 	.short	0x00ff


	//----- nvinfo : EIATTR_MERCURY_ISA_VERSION
	.align		4
        /*0040*/ 	.byte	0x03, 0x5f
        /*0042*/ 	.short	0x0101


	//----- nvinfo : EIATTR_VRC_CTA_INIT_COUNT
	.align		4
        /*0044*/ 	.byte	0x02, 0x4a
	.zero		1
	.zero		1


	//----- nvinfo : EIATTR_EXIT_INSTR_OFFSETS
	.align		4
        /*0048*/ 	.byte	0x04, 0x1c
        /*004a*/ 	.short	(.L_15 - .L_14)


	//   ....[0]....
.L_14:
        /*004c*/ 	.word	0x00000060


	//   ....[1]....
        /*0050*/ 	.word	0x00000120


	//----- nvinfo : EIATTR_CBANK_PARAM_SIZE
	.align		4
.L_15:
        /*0054*/ 	.byte	0x03, 0x19
        /*0056*/ 	.short	0x0018


	//----- nvinfo : EIATTR_PARAM_CBANK
	.align		4
        /*0058*/ 	.byte	0x04, 0x0a
        /*005a*/ 	.short	(.L_17 - .L_16)
	.align		4
.L_16:
        /*005c*/ 	.word	index@(.nv.constant0._Z10vector_addPdS_S_)
        /*0060*/ 	.short	0x0380
        /*0062*/ 	.short	0x0018


	//----- nvinfo : EIATTR_SW_WAR
	.align		4
.L_17:
        /*0064*/ 	.byte	0x04, 0x36
        /*0066*/ 	.short	(.L_19 - .L_18)
.L_18:
        /*0068*/ 	.word	0x00000008
.L_19:


//--------------------- .nv.callgraph             --------------------------
	.section	.nv.callgraph,"",@"SHT_CUDA_CALLGRAPH"
	.align	4
	.sectionentsize	8
	.align		4
        /*0000*/ 	.word	0x00000000
	.align		4
        /*0004*/ 	.word	0xffffffff
	.align		4
        /*0008*/ 	.word	0x00000000
	.align		4
        /*000c*/ 	.word	0xfffffffe
	.align		4
        /*0010*/ 	.word	0x00000000
	.align		4
        /*0014*/ 	.word	0xfffffffd
	.align		4
        /*0018*/ 	.word	0x00000000
	.align		4
        /*001c*/ 	.word	0xfffffffc


//--------------------- .text._Z10vector_addPdS_S_ --------------------------
	.section	.text._Z10vector_addPdS_S_,"ax",@progbits
	.align	128
        .global         _Z10vector_addPdS_S_
        .type           _Z10vector_addPdS_S_,@function
        .size           _Z10vector_addPdS_S_,(.L_x_1 - _Z10vector_addPdS_S_)
        .other          _Z10vector_addPdS_S_,@"STO_CUDA_ENTRY STV_DEFAULT"
_Z10vector_addPdS_S_:
.text._Z10vector_addPdS_S_:
[----:B------:R-:W-:Y:S01]  /*0000*/  LDC R1, c[0x0][0x37c] ;  /* 0x0000df00ff017b82 */ /* 0x000fe20000000800 */
[----:B------:R-:W0:Y:S07]  /*0010*/  S2R R0, SR_TID.X ;  /* 0x0000000000007919 */ /* 0x000e2e0000002100 */
[----:B------:R-:W0:Y:S08]  /*0020*/  S2UR UR4, SR_CTAID.X ;  /* 0x00000000000479c3 */ /* 0x000e300000002500 */
[----:B------:R-:W0:Y:S02]  /*0030*/  LDC R11, c[0x0][0x360] ;  /* 0x0000d800ff0b7b82 */ /* 0x000e240000000800 */
[----:B0-----:R-:W-:-:S05]  /*0040*/  IMAD R11, R11, UR4, R0 ;  /* 0x000000040b0b7c24 */ /* 0x001fca000f8e0200 */
[----:B------:R-:W-:-:S13]  /*0050*/  ISETP.GT.AND P0, PT, R11, 0x3fffff, PT ;  /* 0x003fffff0b00780c */ /* 0x000fda0003f04270 */
[----:B------:R-:W-:Y:S05]  /*0060*/  @P0 EXIT ;  /* 0x000000000000094d */ /* 0x000fea0003800000 */
[----:B------:R-:W0:Y:S01]  /*0070*/  LDC.64 R2, c[0x0][0x380] ;  /* 0x0000e000ff027b82 */ /* 0x000e220000000a00 */
[----:B------:R-:W1:Y:S07]  /*0080*/  LDCU.64 UR4, c[0x0][0x358] ;  /* 0x00006b00ff0477ac */ /* 0x000e6e0008000a00 */
[----:B------:R-:W2:Y:S08]  /*0090*/  LDC.64 R4, c[0x0][0x388] ;  /* 0x0000e200ff047b82 */ /* 0x000eb00000000a00 */
[----:B------:R-:W3:Y:S01]  /*00a0*/  LDC.64 R8, c[0x0][0x390] ;  /* 0x0000e400ff087b82 */ /* 0x000ee20000000a00 */
[----:B0-----:R-:W-:-:S06]  /*00b0*/  IMAD.WIDE R2, R11, 0x8, R2 ;  /* 0x000000080b027825 */ /* 0x001fcc00078e0202 */
[----:B-1----:R-:W4:Y:S01]  /*00c0*/  LDG.E.64 R2, desc[UR4][R2.64] ;  /* 0x0000000402027981 */ /* 0x002f22000c1e1b00 */
[----:B--2---:R-:W-:-:S06]  /*00d0*/  IMAD.WIDE R4, R11, 0x8, R4 ;  /* 0x000000080b047825 */ /* 0x004fcc00078e0204 */
[----:B------:R-:W4:Y:S01]  /*00e0*/  LDG.E.64 R4, desc[UR4][R4.64] ;  /* 0x0000000404047981 */ /* 0x000f22000c1e1b00 */
[----:B---3--:R-:W-:Y:S01]  /*00f0*/  IMAD.WIDE R8, R11, 0x8, R8 ;  /* 0x000000080b087825 */ /* 0x008fe200078e0208 */
[----:B----4-:R-:W-:-:S07]  /*0100*/  DADD R6, R2, R4 ;  /* 0x0000000002067229 */ /* 0x010fce0000000004 */
[----:B------:R-:W-:Y:S01]  /*0110*/  STG.E.64 desc[UR4][R8.64], R6 ;  /* 0x0000000608007986 */ /* 0x000fe2000c101b04 */
[----:B------:R-:W-:Y:S05]  /*0120*/  EXIT ;  /* 0x000000000000794d */ /* 0x000fea0003800000 */
.L_x_0:
[----:B------:R-:W-:-:S00]  /*0130*/  BRA `(.L_x_0) ;  /* 0xfffffffc00fc7947 */ /* 0x000fc0000383ffff */
[----:B------:R-:W-:-:S00]  /*0140*/  NOP ;  /* 0x0000000000007918 */ /* 0x000fc00000000000 */
        /* <DEDUP_REMOVED lines=11> */
.L_x_1:


//--------------------- .nv.shared.reserved.0     --------------------------
	.section	.nv.shared.reserved.0,"aw",@nobits
	.weak		__nv_reservedSMEM_offset_0_alias
	.size		__nv_reservedSMEM_offset_0_alias, 0, 64
	.other		__nv_reservedSMEM_offset_0_alias,@"STO_CUDA_RESERVED_SHARED STV_DEFAULT"
__nv_reservedSMEM_offset_0_alias:
	.zero		0
	.zero		64


//--------------------- .nv.constant0._Z10vector_addPdS_S_ --------------------------
	.section	.nv.constant0._Z10vector_addPdS_S_,"a",@progbits
	.sectionflags	@""
	.align	4
.nv.constant0._Z10vector_addPdS_S_:
	.zero		920


//--------------------- SYMBOLS --------------------------

	.type		.nv.reservedSmem.offset0,@object
	.size		.nv.reservedSmem.offset0,0x4
